//
// Generated by NVIDIA NVVM Compiler
//
// Compiler Build ID: CL-36424714
// Cuda compilation tools, release 13.0, V13.0.88
// Based on NVVM 20.0.0
//

.version 9.0
.target sm_100
.address_size 64

	// .globl	_Z4reluPfiii

.visible .entry _Z4reluPfiii(
	.param .u64 .ptr .align 1 _Z4reluPfiii_param_0,
	.param .u32 _Z4reluPfiii_param_1,
	.param .u32 _Z4reluPfiii_param_2,
	.param .u32 _Z4reluPfiii_param_3
)
{
	.reg .pred 	%p<3>;
	.reg .b32 	%r<13>;
	.reg .b32 	%f<2>;
	.reg .b64 	%rd<10>;

	ld.param.u64 	%rd2, [_Z4reluPfiii_param_0];
	ld.param.u32 	%r2, [_Z4reluPfiii_param_1];
	ld.param.u32 	%r3, [_Z4reluPfiii_param_3];
	mov.u32 	%r4, %ctaid.x;
	mov.u32 	%r5, %ntid.x;
	mov.u32 	%r6, %tid.x;
	mad.lo.s32 	%r1, %r4, %r5, %r6;
	setp.ge.s32 	%p1, %r1, %r3;
	@%p1 bra 	$L__BB0_3;
	cvta.to.global.u64 	%rd3, %rd2;
	mul.lo.s32 	%r7, %r2, %r2;
	rem.s32 	%r8, %r1, %r7;
	rem.s32 	%r9, %r8, %r2;
	sub.s32 	%r10, %r1, %r8;
	cvt.s64.s32 	%rd4, %r10;
	sub.s32 	%r11, %r8, %r9;
	cvt.s64.s32 	%rd5, %r11;
	cvt.s64.s32 	%rd6, %r9;
	add.s64 	%rd7, %rd6, %rd4;
	add.s64 	%rd8, %rd7, %rd5;
	shl.b64 	%rd9, %rd8, 2;
	add.s64 	%rd1, %rd3, %rd9;
	ld.global.f32 	%f1, [%rd1];
	setp.geu.f32 	%p2, %f1, 0f00000000;
	@%p2 bra 	$L__BB0_3;
	mov.b32 	%r12, 0;
	st.global.u32 	[%rd1], %r12;
$L__BB0_3:
	ret;

}


// ===== COMPILED SASS (sm_100) =====

	.target	sm_100

	.elftype	@"ET_EXEC"


//--------------------- .note.nv.tkinfo           --------------------------
	.section	.note.nv.tkinfo,"",@"SHT_NOTE"
	.sectionflags	@"SHF_NOTE_NV_TKINFO"
	.tkinfo
        /*0018*/ 	.word	0x00000002
        /*0030*/ 	.string	""
        /*0030*/ 	.string	"ptxas"
        /*0030*/ 	.string	"Cuda compilation tools, release 13.0, V13.0.88"
        /*0030*/ 	.string	"Build cuda_13.0.r13.0/compiler.36424714_0"
        /*0030*/ 	.string	"-arch sm_100 -m 64 "



//--------------------- .note.nv.cuinfo           --------------------------
	.section	.note.nv.cuinfo,"",@"SHT_NOTE"
	.sectionflags	@"SHF_NOTE_NV_CUINFO"
        /*0018*/ 	.short	0x0002
        /*001a*/ 	.short	0x0064
        /*001c*/ 	.short	0x0082
	.zero		2


//--------------------- .nv.info                  --------------------------
	.section	.nv.info,"",@"SHT_CUDA_INFO"
	.align	4


	//----- nvinfo : EIATTR_REGCOUNT
	.align		4
        /*0000*/ 	.byte	0x04, 0x2f
        /*0002*/ 	.short	(.L_1 - .L_0)
	.align		4
.L_0:
        /*0004*/ 	.word	index@(_Z4reluPfiii)
        /*0008*/ 	.word	0x0000000f


	//----- nvinfo : EIATTR_FRAME_SIZE
	.align		4
.L_1:
        /*000c*/ 	.byte	0x04, 0x11
        /*000e*/ 	.short	(.L_3 - .L_2)
	.align		4
.L_2:
        /*0010*/ 	.word	index@(_Z4reluPfiii)
        /*0014*/ 	.word	0x00000000


	//----- nvinfo : EIATTR_MIN_STACK_SIZE
	.align		4
.L_3:
        /*0018*/ 	.byte	0x04, 0x12
        /*001a*/ 	.short	(.L_5 - .L_4)
	.align		4
.L_4:
        /*001c*/ 	.word	index@(_Z4reluPfiii)
        /*0020*/ 	.word	0x00000000
.L_5:


//--------------------- .nv.compat                --------------------------
	.section	.nv.compat,"",@"SHT_CUDA_COMPAT_INFO"
	.align	4
        /*0000*/ 	.byte	0x02, 0x09, 0x00, 0x00, 0x02, 0x02, 0x01, 0x00, 0x02, 0x05, 0x05, 0x00, 0x03, 0x07, 0x01, 0x01
        /*0010*/ 	.byte	0x02, 0x03, 0x00, 0x00, 0x02, 0x06, 0x01, 0x00, 0x04, 0x0b, 0x08, 0x00, 0x09, 0x00, 0x00, 0x00
        /*0020*/ 	.byte	0x00, 0x00, 0x00, 0x00


//--------------------- .nv.info._Z4reluPfiii     --------------------------
	.section	.nv.info._Z4reluPfiii,"",@"SHT_CUDA_INFO"
	.sectionflags	@""
	.align	4


	//----- nvinfo : EIATTR_CUDA_API_VERSION
	.align		4
        /*0000*/ 	.byte	0x04, 0x37
        /*0002*/ 	.short	(.L_7 - .L_6)
.L_6:
        /*0004*/ 	.word	0x00000082


	//----- nvinfo : EIATTR_KPARAM_INFO
	.align		4
.L_7:
        /*0008*/ 	.byte	0x04, 0x17
        /*000a*/ 	.short	(.L_9 - .L_8)
.L_8:
        /*000c*/ 	.word	0x00000000
        /*0010*/ 	.short	0x0003
        /*0012*/ 	.short	0x0010
        /*0014*/ 	.byte	0x00, 0xf0, 0x11, 0x00


	//----- nvinfo : EIATTR_KPARAM_INFO
	.align		4
.L_9:
        /*0018*/ 	.byte	0x04, 0x17
        /*001a*/ 	.short	(.L_11 - .L_10)
.L_10:
        /*001c*/ 	.word	0x00000000
        /*0020*/ 	.short	0x0002
        /*0022*/ 	.short	0x000c
        /*0024*/ 	.byte	0x00, 0xf0, 0x11, 0x00


	//----- nvinfo : EIATTR_KPARAM_INFO
	.align		4
.L_11:
        /*0028*/ 	.byte	0x04, 0x17
        /*002a*/ 	.short	(.L_13 - .L_12)
.L_12:
        /*002c*/ 	.word	0x00000000
        /*0030*/ 	.short	0x0001
        /*0032*/ 	.short	0x0008
        /*0034*/ 	.byte	0x00, 0xf0, 0x11, 0x00


	//----- nvinfo : EIATTR_KPARAM_INFO
	.align		4
.L_13:
        /*0038*/ 	.byte	0x04, 0x17
        /*003a*/ 	.short	(.L_15 - .L_14)
.L_14:
        /*003c*/ 	.word	0x00000000
        /*0040*/ 	.short	0x0000
        /*0042*/ 	.short	0x0000
        /*0044*/ 	.byte	0x00, 0xf5, 0x21, 0x00


	//----- nvinfo : EIATTR_SPARSE_MMA_MASK
	.align		4
.L_15:
        /*0048*/ 	.byte	0x03, 0x50
        /*004a*/ 	.short	0x0000


	//----- nvinfo : EIATTR_MAXREG_COUNT
	.align		4
        /*004c*/ 	.byte	0x03, 0x1b
        /*004e*/ 	.short	0x00ff


	//----- nvinfo : EIATTR_MERCURY_ISA_VERSION
	.align		4
        /*0050*/ 	.byte	0x03, 0x5f
        /*0052*/ 	.short	0x0101


	//----- nvinfo : EIATTR_VRC_CTA_INIT_COUNT
	.align		4
        /*0054*/ 	.byte	0x02, 0x4a
	.zero		1
	.zero		1


	//----- nvinfo : EIATTR_EXIT_INSTR_OFFSETS
	.align		4
        /*0058*/ 	.byte	0x04, 0x1c
        /*005a*/ 	.short	(.L_17 - .L_16)


	//   ....[0]....
.L_16:
        /*005c*/ 	.word	0x00000070


	//   ....[1]....
        /*0060*/ 	.word	0x00000450


	//   ....[2]....
        /*0064*/ 	.word	0x00000470


	//----- nvinfo : EIATTR_CBANK_PARAM_SIZE
	.align		4
.L_17:
        /*0068*/ 	.byte	0x03, 0x19
        /*006a*/ 	.short	0x0014


	//----- nvinfo : EIATTR_PARAM_CBANK
	.align		4
        /*006c*/ 	.byte	0x04, 0x0a
        /*006e*/ 	.short	(.L_19 - .L_18)
	.align		4
.L_18:
        /*0070*/ 	.word	index@(.nv.constant0._Z4reluPfiii)
        /*0074*/ 	.short	0x0380
        /*0076*/ 	.short	0x0014


	//----- nvinfo : EIATTR_SW_WAR
	.align		4
.L_19:
        /*0078*/ 	.byte	0x04, 0x36
        /*007a*/ 	.short	(.L_21 - .L_20)
.L_20:
        /*007c*/ 	.word	0x00000008
.L_21:


//--------------------- .nv.callgraph             --------------------------
	.section	.nv.callgraph,"",@"SHT_CUDA_CALLGRAPH"
	.align	4
	.sectionentsize	8
	.align		4
        /*0000*/ 	.word	0x00000000
	.align		4
        /*0004*/ 	.word	0xffffffff
	.align		4
        /*0008*/ 	.word	0x00000000
	.align		4
        /*000c*/ 	.word	0xfffffffe
	.align		4
        /*0010*/ 	.word	0x00000000
	.align		4
        /*0014*/ 	.word	0xfffffffd
	.align		4
        /*0018*/ 	.word	0x00000000
	.align		4
        /*001c*/ 	.word	0xfffffffc


//--------------------- .text._Z4reluPfiii        --------------------------
	.section	.text._Z4reluPfiii,"ax",@progbits
	.align	128
        .global         _Z4reluPfiii
        .type           _Z4reluPfiii,@function
        .size           _Z4reluPfiii,(.L_x_1 - _Z4reluPfiii)
        .other          _Z4reluPfiii,@"STO_CUDA_ENTRY STV_DEFAULT"
_Z4reluPfiii:
.text._Z4reluPfiii:
[----:B------:R-:W-:Y:S01]  /*0000*/  LDC R1, c[0x0][0x37c] ;  /* 0x0000df00ff017b82 */ /* 0x000fe20000000800 */
[----:B------:R-:W0:Y:S07]  /*0010*/  S2R R3, SR_TID.X ;  /* 0x0000000000037919 */ /* 0x000e2e0000002100 */
[----:B------:R-:W0:Y:S01]  /*0020*/  S2UR UR4, SR_CTAID.X ;  /* 0x00000000000479c3 */ /* 0x000e220000002500 */
[----:B------:R-:W1:Y:S07]  /*0030*/  LDCU UR5, c[0x0][0x390] ;  /* 0x00007200ff0577ac */ /* 0x000e6e0008000800 */
[----:B------:R-:W0:Y:S02]  /*0040*/  LDC R0, c[0x0][0x360] ;  /* 0x0000d800ff007b82 */ /* 0x000e240000000800 */
[----:B0-----:R-:W-:-:S05]  /*0050*/  IMAD R0, R0, UR4, R3 ;  /* 0x0000000400007c24 */ /* 0x001fca000f8e0203 */
[----:B-1----:R-:W-:-:S13]  /*0060*/  ISETP.GE.AND P0, PT, R0, UR5, PT ;  /* 0x0000000500007c0c */ /* 0x002fda000bf06270 */
[----:B------:R-:W-:Y:S05]  /*0070*/  @P0 EXIT ;  /* 0x000000000000094d */ /* 0x000fea0003800000 */
[----:B------:R-:W0:Y:S01]  /*0080*/  LDC R9, c[0x0][0x388] ;  /* 0x0000e200ff097b82 */ /* 0x000e220000000800 */
[----:B------:R-:W-:Y:S01]  /*0090*/  IABS R10, R0 ;  /* 0x00000000000a7213 */ /* 0x000fe20000000000 */
[----:B------:R-:W1:Y:S01]  /*00a0*/  LDCU.64 UR6, c[0x0][0x380] ;  /* 0x00007000ff0677ac */ /* 0x000e620008000a00 */
[----:B------:R-:W-:Y:S01]  /*00b0*/  ISETP.GE.AND P2, PT, R0, RZ, PT ;  /* 0x000000ff0000720c */ /* 0x000fe20003f46270 */
[----:B------:R-:W2:Y:S01]  /*00c0*/  LDCU.64 UR4, c[0x0][0x358] ;  /* 0x00006b00ff0477ac */ /* 0x000ea20008000a00 */
[-C--:B0-----:R-:W-:Y:S01]  /*00d0*/  IMAD R12, R9, R9.reuse, RZ ;  /* 0x00000009090c7224 */ /* 0x081fe200078e02ff */
[----:B------:R-:W-:-:S04]  /*00e0*/  IABS R2, R9 ;  /* 0x0000000900027213 */ /* 0x000fc80000000000 */
[-C--:B------:R-:W-:Y:S01]  /*00f0*/  IABS R8, R12.reuse ;  /* 0x0000000c00087213 */ /* 0x080fe20000000000 */
[----:B------:R-:W0:Y:S01]  /*0100*/  I2F.RP R6, R2 ;  /* 0x0000000200067306 */ /* 0x000e220000209400 */
[----:B------:R-:W-:-:S07]  /*0110*/  IABS R11, R12 ;  /* 0x0000000c000b7213 */ /* 0x000fce0000000000 */
[----:B------:R-:W3:Y:S08]  /*0120*/  I2F.RP R3, R8 ;  /* 0x0000000800037306 */ /* 0x000ef00000209400 */
[----:B0-----:R-:W-:Y:S08]  /*0130*/  MUFU.RCP R6, R6 ;  /* 0x0000000600067308 */ /* 0x001ff00000001000 */
[----:B---3--:R-:W0:Y:S02]  /*0140*/  MUFU.RCP R3, R3 ;  /* 0x0000000300037308 */ /* 0x008e240000001000 */
[----:B0-----:R-:W-:Y:S01]  /*0150*/  VIADD R4, R3, 0xffffffe ;  /* 0x0ffffffe03047836 */ /* 0x001fe20000000000 */
[----:B------:R-:W-:-:S05]  /*0160*/  IADD3 R3, PT, PT, RZ, -R11, RZ ;  /* 0x8000000bff037210 */ /* 0x000fca0007ffe0ff */
[----:B------:R0:W3:Y:S02]  /*0170*/  F2I.FTZ.U32.TRUNC.NTZ R5, R4 ;  /* 0x0000000400057305 */ /* 0x0000e4000021f000 */
[----:B0-----:R-:W-:Y:S02]  /*0180*/  IMAD.MOV.U32 R4, RZ, RZ, RZ ;  /* 0x000000ffff047224 */ /* 0x001fe400078e00ff */
[----:B---3--:R-:W-:-:S04]  /*0190*/  IMAD.MOV R7, RZ, RZ, -R5 ;  /* 0x000000ffff077224 */ /* 0x008fc800078e0a05 */
[----:B------:R-:W-:-:S04]  /*01a0*/  IMAD R7, R7, R8, RZ ;  /* 0x0000000807077224 */ /* 0x000fc800078e02ff */
[----:B------:R-:W-:-:S04]  /*01b0*/  IMAD.HI.U32 R5, R5, R7, R4 ;  /* 0x0000000705057227 */ /* 0x000fc800078e0004 */
[----:B------:R-:W-:-:S04]  /*01c0*/  IMAD.MOV.U32 R4, RZ, RZ, R10 ;  /* 0x000000ffff047224 */ /* 0x000fc800078e000a */
[----:B------:R-:W-:-:S04]  /*01d0*/  IMAD.HI.U32 R5, R5, R4, RZ ;  /* 0x0000000405057227 */ /* 0x000fc800078e00ff */
[----:B------:R-:W-:Y:S02]  /*01e0*/  IMAD R3, R5, R3, R4 ;  /* 0x0000000305037224 */ /* 0x000fe400078e0204 */
[----:B------:R-:W-:-:S03]  /*01f0*/  VIADD R4, R6, 0xffffffe ;  /* 0x0ffffffe06047836 */ /* 0x000fc60000000000 */
[----:B------:R-:W-:Y:S01]  /*0200*/  ISETP.GT.U32.AND P0, PT, R8, R3, PT ;  /* 0x000000030800720c */ /* 0x000fe20003f04070 */
[----:B------:R0:W3:Y:S02]  /*0210*/  F2I.FTZ.U32.TRUNC.NTZ R5, R4 ;  /* 0x0000000400057305 */ /* 0x0000e4000021f000 */
[----:B0-----:R-:W-:-:S10]  /*0220*/  IMAD.MOV.U32 R4, RZ, RZ, RZ ;  /* 0x000000ffff047224 */ /* 0x001fd400078e00ff */
[----:B------:R-:W-:Y:S01]  /*0230*/  @!P0 IMAD.IADD R3, R3, 0x1, -R8 ;  /* 0x0000000103038824 */ /* 0x000fe200078e0a08 */
[----:B------:R-:W-:-:S04]  /*0240*/  ISETP.NE.AND P0, PT, R12, RZ, PT ;  /* 0x000000ff0c00720c */ /* 0x000fc80003f05270 */
[----:B------:R-:W-:-:S13]  /*0250*/  ISETP.GT.U32.AND P1, PT, R8, R3, PT ;  /* 0x000000030800720c */ /* 0x000fda0003f24070 */
[----:B------:R-:W-:-:S05]  /*0260*/  @!P1 IMAD.IADD R3, R3, 0x1, -R8 ;  /* 0x0000000103039824 */ /* 0x000fca00078e0a08 */
[----:B------:R-:W-:Y:S01]  /*0270*/  MOV R7, R3 ;  /* 0x0000000300077202 */ /* 0x000fe20000000f00 */
[----:B---3--:R-:W-:-:S04]  /*0280*/  IMAD.MOV R3, RZ, RZ, -R5 ;  /* 0x000000ffff037224 */ /* 0x008fc800078e0a05 */
[----:B------:R-:W-:Y:S01]  /*0290*/  @!P2 IMAD.MOV R7, RZ, RZ, -R7 ;  /* 0x000000ffff07a224 */ /* 0x000fe200078e0a07 */
[----:B------:R-:W-:Y:S01]  /*02a0*/  @!P0 LOP3.LUT R7, RZ, R12, RZ, 0x33, !PT ;  /* 0x0000000cff078212 */ /* 0x000fe200078e33ff */
[----:B------:R-:W-:-:S03]  /*02b0*/  IMAD R3, R3, R2, RZ ;  /* 0x0000000203037224 */ /* 0x000fc600078e02ff */
[----:B------:R-:W-:Y:S01]  /*02c0*/  IABS R6, R7 ;  /* 0x0000000700067213 */ /* 0x000fe20000000000 */
[----:B------:R-:W-:Y:S01]  /*02d0*/  IMAD.HI.U32 R4, R5, R3, R4 ;  /* 0x0000000305047227 */ /* 0x000fe200078e0004 */
[----:B------:R-:W-:Y:S02]  /*02e0*/  ISETP.GE.AND P2, PT, R7, RZ, PT ;  /* 0x000000ff0700720c */ /* 0x000fe40003f46270 */
[----:B------:R-:W-:Y:S01]  /*02f0*/  MOV R3, R6 ;  /* 0x0000000600037202 */ /* 0x000fe20000000f00 */
[----:B------:R-:W-:-:S04]  /*0300*/  IMAD.IADD R0, R0, 0x1, -R7 ;  /* 0x0000000100007824 */ /* 0x000fc800078e0a07 */
[----:B------:R-:W-:-:S04]  /*0310*/  IMAD.HI.U32 R4, R4, R3, RZ ;  /* 0x0000000304047227 */ /* 0x000fc800078e00ff */
[----:B------:R-:W-:-:S04]  /*0320*/  IMAD.MOV R4, RZ, RZ, -R4 ;  /* 0x000000ffff047224 */ /* 0x000fc800078e0a04 */
[----:B------:R-:W-:Y:S01]  /*0330*/  IMAD R3, R2, R4, R3 ;  /* 0x0000000402037224 */ /* 0x000fe200078e0203 */
[----:B------:R-:W-:-:S04]  /*0340*/  SHF.R.S32.HI R4, RZ, 0x1f, R0 ;  /* 0x0000001fff047819 */ /* 0x000fc80000011400 */
[----:B------:R-:W-:-:S13]  /*0350*/  ISETP.GT.U32.AND P0, PT, R2, R3, PT ;  /* 0x000000030200720c */ /* 0x000fda0003f04070 */
[----:B------:R-:W-:Y:S01]  /*0360*/  @!P0 IMAD.IADD R3, R3, 0x1, -R2 ;  /* 0x0000000103038824 */ /* 0x000fe200078e0a02 */
[----:B------:R-:W-:-:S04]  /*0370*/  ISETP.NE.AND P0, PT, R9, RZ, PT ;  /* 0x000000ff0900720c */ /* 0x000fc80003f05270 */
[----:B------:R-:W-:-:S13]  /*0380*/  ISETP.GT.U32.AND P1, PT, R2, R3, PT ;  /* 0x000000030200720c */ /* 0x000fda0003f24070 */
[----:B------:R-:W-:-:S05]  /*0390*/  @!P1 IMAD.IADD R3, R3, 0x1, -R2 ;  /* 0x0000000103039824 */ /* 0x000fca00078e0a02 */
[----:B------:R-:W-:Y:S02]  /*03a0*/  @!P2 IADD3 R3, PT, PT, -R3, RZ, RZ ;  /* 0x000000ff0303a210 */ /* 0x000fe40007ffe1ff */
[----:B------:R-:W-:-:S05]  /*03b0*/  @!P0 LOP3.LUT R3, RZ, R9, RZ, 0x33, !PT ;  /* 0x00000009ff038212 */ /* 0x000fca00078e33ff */
[----:B------:R-:W-:-:S05]  /*03c0*/  IMAD.IADD R2, R7, 0x1, -R3 ;  /* 0x0000000107027824 */ /* 0x000fca00078e0a03 */
[----:B------:R-:W-:Y:S02]  /*03d0*/  IADD3 R5, P0, P1, R2, R3, R0 ;  /* 0x0000000302057210 */ /* 0x000fe4000791e000 */
[----:B------:R-:W-:Y:S02]  /*03e0*/  SHF.R.S32.HI R0, RZ, 0x1f, R3 ;  /* 0x0000001fff007819 */ /* 0x000fe40000011403 */
[----:B------:R-:W-:-:S04]  /*03f0*/  SHF.R.S32.HI R3, RZ, 0x1f, R2 ;  /* 0x0000001fff037819 */ /* 0x000fc80000011402 */
[----:B------:R-:W-:Y:S02]  /*0400*/  IADD3.X R0, PT, PT, R3, R0, R4, P0, P1 ;  /* 0x0000000003007210 */ /* 0x000fe400007e2404 */
[----:B-1----:R-:W-:-:S04]  /*0410*/  LEA R2, P0, R5, UR6, 0x2 ;  /* 0x0000000605027c11 */ /* 0x002fc8000f8010ff */
[----:B------:R-:W-:-:S05]  /*0420*/  LEA.HI.X R3, R5, UR7, R0, 0x2, P0 ;  /* 0x0000000705037c11 */ /* 0x000fca00080f1400 */
[----:B--2---:R-:W2:Y:S02]  /*0430*/  LDG.E R0, desc[UR4][R2.64] ;  /* 0x0000000402007981 */ /* 0x004ea4000c1e1900 */
[----:B--2---:R-:W-:-:S13]  /*0440*/  FSETP.GEU.AND P0, PT, R0, RZ, PT ;  /* 0x000000ff0000720b */ /* 0x004fda0003f0e000 */
[----:B------:R-:W-:Y:S05]  /*0450*/  @P0 EXIT ;  /* 0x000000000000094d */ /* 0x000fea0003800000 */
[----:B------:R-:W-:Y:S01]  /*0460*/  STG.E desc[UR4][R2.64], RZ ;  /* 0x000000ff02007986 */ /* 0x000fe2000c101904 */
[----:B------:R-:W-:Y:S05]  /*0470*/  EXIT ;  /* 0x000000000000794d */ /* 0x000fea0003800000 */
.L_x_0:
[----:B------:R-:W-:-:S00]  /*0480*/  BRA `(.L_x_0) ;  /* 0xfffffffc00fc7947 */ /* 0x000fc0000383ffff */
[----:B------:R-:W-:-:S00]  /*0490*/  NOP ;  /* 0x0000000000007918 */ /* 0x000fc00000000000 */
        /* <DEDUP_REMOVED lines=14> */
.L_x_1:


//--------------------- .nv.shared.reserved.0     --------------------------
	.section	.nv.shared.reserved.0,"aw",@nobits
	.weak		__nv_reservedSMEM_offset_0_alias
	.size		__nv_reservedSMEM_offset_0_alias, 0, 64
	.other		__nv_reservedSMEM_offset_0_alias,@"STO_CUDA_RESERVED_SHARED STV_DEFAULT"
__nv_reservedSMEM_offset_0_alias:
	.zero		0
	.zero		64


//--------------------- .nv.constant0._Z4reluPfiii --------------------------
	.section	.nv.constant0._Z4reluPfiii,"a",@progbits
	.sectionflags	@""
	.align	4
.nv.constant0._Z4reluPfiii:
	.zero		916


//--------------------- SYMBOLS --------------------------

	.type		.nv.reservedSmem.offset0,@object
	.size		.nv.reservedSmem.offset0,0x4
